//
// Generated by NVIDIA NVVM Compiler
//
// Compiler Build ID: CL-36424714
// Cuda compilation tools, release 13.0, V13.0.88
// Based on NVVM 20.0.0
//

.version 9.0
.target sm_100
.address_size 64

	// .globl	matSum
.const .align 8 .u64 N;
.const .align 4 .b8 params[8];

.visible .entry matSum(
	.param .u64 .ptr .align 1 matSum_param_0,
	.param .u64 .ptr .align 1 matSum_param_1,
	.param .u64 .ptr .align 1 matSum_param_2
)
{
	.reg .pred 	%p<2>;
	.reg .b32 	%r<8>;
	.reg .b64 	%rd<13>;

	ld.param.u64 	%rd2, [matSum_param_0];
	ld.param.u64 	%rd3, [matSum_param_1];
	ld.param.u64 	%rd4, [matSum_param_2];
	mov.u32 	%r1, %ctaid.x;
	cvt.u64.u32 	%rd1, %r1;
	ld.const.u64 	%rd5, [N];
	setp.le.u64 	%p1, %rd5, %rd1;
	@%p1 bra 	$L__BB0_2;
	cvta.to.global.u64 	%rd6, %rd2;
	cvta.to.global.u64 	%rd7, %rd3;
	cvta.to.global.u64 	%rd8, %rd4;
	shl.b64 	%rd9, %rd1, 2;
	add.s64 	%rd10, %rd6, %rd9;
	ld.global.u32 	%r2, [%rd10];
	add.s64 	%rd11, %rd7, %rd9;
	ld.global.u32 	%r3, [%rd11];
	add.s32 	%r4, %r3, %r2;
	ld.const.u32 	%r5, [params+4];
	ld.const.u32 	%r6, [params];
	mad.lo.s32 	%r7, %r4, %r5, %r6;
	add.s64 	%rd12, %rd8, %rd9;
	st.global.u32 	[%rd12], %r7;
$L__BB0_2:
	ret;

}


// ===== COMPILED SASS (sm_100) =====

	.target	sm_100

	.elftype	@"ET_EXEC"


//--------------------- .note.nv.tkinfo           --------------------------
	.section	.note.nv.tkinfo,"",@"SHT_NOTE"
	.sectionflags	@"SHF_NOTE_NV_TKINFO"
	.tkinfo
        /*0018*/ 	.word	0x00000002
        /*0030*/ 	.string	""
        /*0030*/ 	.string	"ptxas"
        /*0030*/ 	.string	"Cuda compilation tools, release 13.0, V13.0.88"
        /*0030*/ 	.string	"Build cuda_13.0.r13.0/compiler.36424714_0"
        /*0030*/ 	.string	"-arch sm_100 -m 64 "



//--------------------- .note.nv.cuinfo           --------------------------
	.section	.note.nv.cuinfo,"",@"SHT_NOTE"
	.sectionflags	@"SHF_NOTE_NV_CUINFO"
        /*0018*/ 	.short	0x0002
        /*001a*/ 	.short	0x0064
        /*001c*/ 	.short	0x0082
	.zero		2


//--------------------- .nv.info                  --------------------------
	.section	.nv.info,"",@"SHT_CUDA_INFO"
	.align	4


	//----- nvinfo : EIATTR_REGCOUNT
	.align		4
        /*0000*/ 	.byte	0x04, 0x2f
        /*0002*/ 	.short	(.L_3 - .L_2)
	.align		4
.L_2:
        /*0004*/ 	.word	index@(matSum)
        /*0008*/ 	.word	0x0000000c


	//----- nvinfo : EIATTR_FRAME_SIZE
	.align		4
.L_3:
        /*000c*/ 	.byte	0x04, 0x11
        /*000e*/ 	.short	(.L_5 - .L_4)
	.align		4
.L_4:
        /*0010*/ 	.word	index@(matSum)
        /*0014*/ 	.word	0x00000000


	//----- nvinfo : EIATTR_MIN_STACK_SIZE
	.align		4
.L_5:
        /*0018*/ 	.byte	0x04, 0x12
        /*001a*/ 	.short	(.L_7 - .L_6)
	.align		4
.L_6:
        /*001c*/ 	.word	index@(matSum)
        /*0020*/ 	.word	0x00000000
.L_7:


//--------------------- .nv.compat                --------------------------
	.section	.nv.compat,"",@"SHT_CUDA_COMPAT_INFO"
	.align	4
        /*0000*/ 	.byte	0x02, 0x09, 0x00, 0x00, 0x02, 0x02, 0x01, 0x00, 0x02, 0x05, 0x05, 0x00, 0x03, 0x07, 0x01, 0x01
        /*0010*/ 	.byte	0x02, 0x03, 0x00, 0x00, 0x02, 0x06, 0x01, 0x00, 0x04, 0x0b, 0x08, 0x00, 0x09, 0x00, 0x00, 0x00
        /*0020*/ 	.byte	0x00, 0x00, 0x00, 0x00


//--------------------- .nv.info.matSum           --------------------------
	.section	.nv.info.matSum,"",@"SHT_CUDA_INFO"
	.sectionflags	@""
	.align	4


	//----- nvinfo : EIATTR_CUDA_API_VERSION
	.align		4
        /*0000*/ 	.byte	0x04, 0x37
        /*0002*/ 	.short	(.L_9 - .L_8)
.L_8:
        /*0004*/ 	.word	0x00000082


	//----- nvinfo : EIATTR_KPARAM_INFO
	.align		4
.L_9:
        /*0008*/ 	.byte	0x04, 0x17
        /*000a*/ 	.short	(.L_11 - .L_10)
.L_10:
        /*000c*/ 	.word	0x00000000
        /*0010*/ 	.short	0x0002
        /*0012*/ 	.short	0x0010
        /*0014*/ 	.byte	0x00, 0xf5, 0x21, 0x00


	//----- nvinfo : EIATTR_KPARAM_INFO
	.align		4
.L_11:
        /*0018*/ 	.byte	0x04, 0x17
        /*001a*/ 	.short	(.L_13 - .L_12)
.L_12:
        /*001c*/ 	.word	0x00000000
        /*0020*/ 	.short	0x0001
        /*0022*/ 	.short	0x0008
        /*0024*/ 	.byte	0x00, 0xf5, 0x21, 0x00


	//----- nvinfo : EIATTR_KPARAM_INFO
	.align		4
.L_13:
        /*0028*/ 	.byte	0x04, 0x17
        /*002a*/ 	.short	(.L_15 - .L_14)
.L_14:
        /*002c*/ 	.word	0x00000000
        /*0030*/ 	.short	0x0000
        /*0032*/ 	.short	0x0000
        /*0034*/ 	.byte	0x00, 0xf5, 0x21, 0x00


	//----- nvinfo : EIATTR_SPARSE_MMA_MASK
	.align		4
.L_15:
        /*0038*/ 	.byte	0x03, 0x50
        /*003a*/ 	.short	0x0000


	//----- nvinfo : EIATTR_MAXREG_COUNT
	.align		4
        /*003c*/ 	.byte	0x03, 0x1b
        /*003e*/ 	.short	0x00ff


	//----- nvinfo : EIATTR_MERCURY_ISA_VERSION
	.align		4
        /*0040*/ 	.byte	0x03, 0x5f
        /*0042*/ 	.short	0x0101


	//----- nvinfo : EIATTR_VRC_CTA_INIT_COUNT
	.align		4
        /*0044*/ 	.byte	0x02, 0x4a
	.zero		1
	.zero		1


	//----- nvinfo : EIATTR_EXIT_INSTR_OFFSETS
	.align		4
        /*0048*/ 	.byte	0x04, 0x1c
        /*004a*/ 	.short	(.L_17 - .L_16)


	//   ....[0]....
.L_16:
        /*004c*/ 	.word	0x00000050


	//   ....[1]....
        /*0050*/ 	.word	0x000001d0


	//----- nvinfo : EIATTR_CBANK_PARAM_SIZE
	.align		4
.L_17:
        /*0054*/ 	.byte	0x03, 0x19
        /*0056*/ 	.short	0x0018


	//----- nvinfo : EIATTR_PARAM_CBANK
	.align		4
        /*0058*/ 	.byte	0x04, 0x0a
        /*005a*/ 	.short	(.L_19 - .L_18)
	.align		4
.L_18:
        /*005c*/ 	.word	index@(.nv.constant0.matSum)
        /*0060*/ 	.short	0x0380
        /*0062*/ 	.short	0x0018


	//----- nvinfo : EIATTR_SW_WAR
	.align		4
.L_19:
        /*0064*/ 	.byte	0x04, 0x36
        /*0066*/ 	.short	(.L_21 - .L_20)
.L_20:
        /*0068*/ 	.word	0x00000008
.L_21:


//--------------------- .nv.callgraph             --------------------------
	.section	.nv.callgraph,"",@"SHT_CUDA_CALLGRAPH"
	.align	4
	.sectionentsize	8
	.align		4
        /*0000*/ 	.word	0x00000000
	.align		4
        /*0004*/ 	.word	0xffffffff
	.align		4
        /*0008*/ 	.word	0x00000000
	.align		4
        /*000c*/ 	.word	0xfffffffe
	.align		4
        /*0010*/ 	.word	0x00000000
	.align		4
        /*0014*/ 	.word	0xfffffffd
	.align		4
        /*0018*/ 	.word	0x00000000
	.align		4
        /*001c*/ 	.word	0xfffffffc


//--------------------- .nv.constant3             --------------------------
	.section	.nv.constant3,"a",@progbits
	.align	8
.nv.constant3:
	.type		N,@object
	.size		N,(params - N)
N:
	.zero		8
	.type		params,@object
	.size		params,(.L_1 - params)
params:
	.zero		8
.L_1:


//--------------------- .text.matSum              --------------------------
	.section	.text.matSum,"ax",@progbits
	.align	128
        .global         matSum
        .type           matSum,@function
        .size           matSum,(.L_x_1 - matSum)
        .other          matSum,@"STO_CUDA_ENTRY STV_DEFAULT"
matSum:
.text.matSum:
[----:B------:R-:W-:Y:S08]  /*0000*/  LDC R1, c[0x0][0x37c] ;  /* 0x0000df00ff017b82 */ /* 0x000ff00000000800 */
[----:B------:R-:W0:Y:S08]  /*0010*/  S2UR UR4, SR_CTAID.X ;  /* 0x00000000000479c3 */ /* 0x000e300000002500 */
[----:B------:R-:W0:Y:S02]  /*0020*/  LDC.64 R2, c[0x3][RZ] ;  /* 0x00c00000ff027b82 */ /* 0x000e240000000a00 */
[----:B0-----:R-:W-:-:S04]  /*0030*/  ISETP.LE.U32.AND P0, PT, R2, UR4, PT ;  /* 0x0000000402007c0c */ /* 0x001fc8000bf03070 */
[----:B------:R-:W-:-:S13]  /*0040*/  ISETP.GE.U32.AND.EX P0, PT, RZ, R3, PT, P0 ;  /* 0x00000003ff00720c */ /* 0x000fda0003f06100 */
[----:B------:R-:W-:Y:S05]  /*0050*/  @P0 EXIT ;  /* 0x000000000000094d */ /* 0x000fea0003800000 */
[----:B------:R-:W0:Y:S01]  /*0060*/  LDCU.128 UR8, c[0x0][0x380] ;  /* 0x00007000ff0877ac */ /* 0x000e220008000c00 */
[----:B------:R-:W1:Y:S01]  /*0070*/  LDC.64 R8, c[0x3][0x8] ;  /* 0x00c00200ff087b82 */ /* 0x000e620000000a00 */
[----:B------:R-:W-:Y:S01]  /*0080*/  USHF.L.U32 UR5, UR4, 0x2, URZ ;  /* 0x0000000204057899 */ /* 0x000fe200080006ff */
[----:B------:R-:W2:Y:S01]  /*0090*/  LDCU.64 UR12, c[0x0][0x358] ;  /* 0x00006b00ff0c77ac */ /* 0x000ea20008000a00 */
[----:B------:R-:W-:Y:S02]  /*00a0*/  USHF.R.U32.HI UR4, URZ, 0x1e, UR4 ;  /* 0x0000001eff047899 */ /* 0x000fe40008011604 */
[----:B0-----:R-:W-:Y:S02]  /*00b0*/  UIADD3 UR6, UP1, UPT, UR5, UR10, URZ ;  /* 0x0000000a05067290 */ /* 0x001fe4000ff3e0ff */
[----:B------:R-:W-:Y:S02]  /*00c0*/  UIADD3 UR8, UP0, UPT, UR5, UR8, URZ ;  /* 0x0000000805087290 */ /* 0x000fe4000ff1e0ff */
[----:B------:R-:W-:-:S02]  /*00d0*/  UIADD3.X UR7, UPT, UPT, UR4, UR11, URZ, UP1, !UPT ;  /* 0x0000000b04077290 */ /* 0x000fc40008ffe4ff */
[----:B------:R-:W-:Y:S01]  /*00e0*/  UIADD3.X UR9, UPT, UPT, UR4, UR9, URZ, UP0, !UPT ;  /* 0x0000000904097290 */ /* 0x000fe200087fe4ff */
[----:B------:R-:W-:Y:S01]  /*00f0*/  MOV R4, UR6 ;  /* 0x0000000600047c02 */ /* 0x000fe20008000f00 */
[----:B------:R-:W-:Y:S02]  /*0100*/  IMAD.U32 R2, RZ, RZ, UR8 ;  /* 0x00000008ff027e24 */ /* 0x000fe4000f8e00ff */
[----:B------:R-:W-:Y:S02]  /*0110*/  MOV R5, UR7 ;  /* 0x0000000700057c02 */ /* 0x000fe40008000f00 */
[----:B------:R-:W-:-:S03]  /*0120*/  IMAD.U32 R3, RZ, RZ, UR9 ;  /* 0x00000009ff037e24 */ /* 0x000fc6000f8e00ff */
[----:B------:R-:W0:Y:S01]  /*0130*/  LDCU.64 UR6, c[0x0][0x390] ;  /* 0x00007200ff0677ac */ /* 0x000e220008000a00 */
[----:B--2---:R-:W2:Y:S04]  /*0140*/  LDG.E R5, desc[UR12][R4.64] ;  /* 0x0000000c04057981 */ /* 0x004ea8000c1e1900 */
[----:B------:R-:W2:Y:S01]  /*0150*/  LDG.E R2, desc[UR12][R2.64] ;  /* 0x0000000c02027981 */ /* 0x000ea2000c1e1900 */
[----:B0-----:R-:W-:-:S04]  /*0160*/  UIADD3 UR5, UP0, UPT, UR5, UR6, URZ ;  /* 0x0000000605057290 */ /* 0x001fc8000ff1e0ff */
[----:B------:R-:W-:Y:S02]  /*0170*/  UIADD3.X UR4, UPT, UPT, UR4, UR7, URZ, UP0, !UPT ;  /* 0x0000000704047290 */ /* 0x000fe400087fe4ff */
[----:B------:R-:W-:-:S04]  /*0180*/  MOV R6, UR5 ;  /* 0x0000000500067c02 */ /* 0x000fc80008000f00 */
[----:B------:R-:W-:Y:S02]  /*0190*/  IMAD.U32 R7, RZ, RZ, UR4 ;  /* 0x00000004ff077e24 */ /* 0x000fe4000f8e00ff */
[----:B--2---:R-:W-:-:S04]  /*01a0*/  IMAD.IADD R0, R2, 0x1, R5 ;  /* 0x0000000102007824 */ /* 0x004fc800078e0205 */
[----:B-1----:R-:W-:-:S05]  /*01b0*/  IMAD R9, R0, R9, R8 ;  /* 0x0000000900097224 */ /* 0x002fca00078e0208 */
[----:B------:R-:W-:Y:S01]  /*01c0*/  STG.E desc[UR12][R6.64], R9 ;  /* 0x0000000906007986 */ /* 0x000fe2000c10190c */
[----:B------:R-:W-:Y:S05]  /*01d0*/  EXIT ;  /* 0x000000000000794d */ /* 0x000fea0003800000 */
.L_x_0:
[----:B------:R-:W-:-:S00]  /*01e0*/  BRA `(.L_x_0) ;  /* 0xfffffffc00fc7947 */ /* 0x000fc0000383ffff */
[----:B------:R-:W-:-:S00]  /*01f0*/  NOP ;  /* 0x0000000000007918 */ /* 0x000fc00000000000 */
        /* <DEDUP_REMOVED lines=8> */
.L_x_1:


//--------------------- .nv.shared.reserved.0     --------------------------
	.section	.nv.shared.reserved.0,"aw",@nobits
	.weak		__nv_reservedSMEM_offset_0_alias
	.size		__nv_reservedSMEM_offset_0_alias, 0, 64
	.other		__nv_reservedSMEM_offset_0_alias,@"STO_CUDA_RESERVED_SHARED STV_DEFAULT"
__nv_reservedSMEM_offset_0_alias:
	.zero		0
	.zero		64


//--------------------- .nv.constant0.matSum      --------------------------
	.section	.nv.constant0.matSum,"a",@progbits
	.sectionflags	@""
	.align	4
.nv.constant0.matSum:
	.zero		920


//--------------------- SYMBOLS --------------------------

	.type		.nv.reservedSmem.offset0,@object
	.size		.nv.reservedSmem.offset0,0x4
